//
// Generated by NVIDIA NVVM Compiler
//
// Compiler Build ID: CL-36424714
// Cuda compilation tools, release 13.0, V13.0.88
// Based on NVVM 20.0.0
//

.version 9.0
.target sm_100
.address_size 64

	// .globl	triplet_loss_int8_kernel

.visible .entry triplet_loss_int8_kernel(
	.param .u64 .ptr .align 1 triplet_loss_int8_kernel_param_0,
	.param .u64 .ptr .align 1 triplet_loss_int8_kernel_param_1,
	.param .u64 .ptr .align 1 triplet_loss_int8_kernel_param_2,
	.param .f32 triplet_loss_int8_kernel_param_3,
	.param .u64 .ptr .align 1 triplet_loss_int8_kernel_param_4,
	.param .u32 triplet_loss_int8_kernel_param_5,
	.param .u32 triplet_loss_int8_kernel_param_6
)
{
	.reg .pred 	%p<11>;
	.reg .b32 	%r<136>;
	.reg .b32 	%f<105>;
	.reg .b64 	%rd<28>;

	ld.param.u64 	%rd6, [triplet_loss_int8_kernel_param_0];
	ld.param.u64 	%rd7, [triplet_loss_int8_kernel_param_1];
	ld.param.u64 	%rd8, [triplet_loss_int8_kernel_param_2];
	ld.param.f32 	%f27, [triplet_loss_int8_kernel_param_3];
	ld.param.u64 	%rd5, [triplet_loss_int8_kernel_param_4];
	ld.param.u32 	%r17, [triplet_loss_int8_kernel_param_5];
	ld.param.u32 	%r16, [triplet_loss_int8_kernel_param_6];
	cvta.to.global.u64 	%rd1, %rd8;
	cvta.to.global.u64 	%rd2, %rd7;
	cvta.to.global.u64 	%rd3, %rd6;
	mov.u32 	%r18, %ctaid.x;
	mov.u32 	%r19, %ntid.x;
	mov.u32 	%r20, %tid.x;
	mad.lo.s32 	%r1, %r18, %r19, %r20;
	setp.ge.s32 	%p1, %r1, %r17;
	@%p1 bra 	$L__BB0_15;
	setp.lt.s32 	%p2, %r16, 1;
	mov.f32 	%f104, 0f00000000;
	@%p2 bra 	$L__BB0_14;
	mul.lo.s32 	%r2, %r16, %r1;
	and.b32  	%r3, %r16, 7;
	setp.lt.u32 	%p3, %r16, 8;
	mov.f32 	%f103, 0f00000000;
	mov.b32 	%r134, 0;
	mov.f32 	%f102, %f103;
	@%p3 bra 	$L__BB0_5;
	and.b32  	%r134, %r16, 2147483640;
	neg.s32 	%r132, %r134;
	add.s64 	%rd4, %rd1, 3;
	mov.f32 	%f103, 0f00000000;
	mov.u32 	%r131, %r2;
$L__BB0_4:
	.pragma "nounroll";
	cvt.s64.s32 	%rd9, %r131;
	add.s64 	%rd10, %rd3, %rd9;
	add.s64 	%rd11, %rd2, %rd9;
	add.s64 	%rd12, %rd4, %rd9;
	ld.global.s8 	%r22, [%rd10];
	ld.global.s8 	%r23, [%rd11];
	ld.global.s8 	%r24, [%rd12+-3];
	sub.s32 	%r25, %r22, %r23;
	mul.lo.s32 	%r26, %r25, %r25;
	cvt.rn.f32.u32 	%f32, %r26;
	add.f32 	%f33, %f102, %f32;
	sub.s32 	%r27, %r22, %r24;
	mul.lo.s32 	%r28, %r27, %r27;
	cvt.rn.f32.u32 	%f34, %r28;
	add.f32 	%f35, %f103, %f34;
	ld.global.s8 	%r29, [%rd10+1];
	ld.global.s8 	%r30, [%rd11+1];
	ld.global.s8 	%r31, [%rd12+-2];
	sub.s32 	%r32, %r29, %r30;
	mul.lo.s32 	%r33, %r32, %r32;
	cvt.rn.f32.u32 	%f36, %r33;
	add.f32 	%f37, %f33, %f36;
	sub.s32 	%r34, %r29, %r31;
	mul.lo.s32 	%r35, %r34, %r34;
	cvt.rn.f32.u32 	%f38, %r35;
	add.f32 	%f39, %f35, %f38;
	ld.global.s8 	%r36, [%rd10+2];
	ld.global.s8 	%r37, [%rd11+2];
	ld.global.s8 	%r38, [%rd12+-1];
	sub.s32 	%r39, %r36, %r37;
	mul.lo.s32 	%r40, %r39, %r39;
	cvt.rn.f32.u32 	%f40, %r40;
	add.f32 	%f41, %f37, %f40;
	sub.s32 	%r41, %r36, %r38;
	mul.lo.s32 	%r42, %r41, %r41;
	cvt.rn.f32.u32 	%f42, %r42;
	add.f32 	%f43, %f39, %f42;
	ld.global.s8 	%r43, [%rd10+3];
	ld.global.s8 	%r44, [%rd11+3];
	ld.global.s8 	%r45, [%rd12];
	sub.s32 	%r46, %r43, %r44;
	mul.lo.s32 	%r47, %r46, %r46;
	cvt.rn.f32.u32 	%f44, %r47;
	add.f32 	%f45, %f41, %f44;
	sub.s32 	%r48, %r43, %r45;
	mul.lo.s32 	%r49, %r48, %r48;
	cvt.rn.f32.u32 	%f46, %r49;
	add.f32 	%f47, %f43, %f46;
	ld.global.s8 	%r50, [%rd10+4];
	ld.global.s8 	%r51, [%rd11+4];
	ld.global.s8 	%r52, [%rd12+1];
	sub.s32 	%r53, %r50, %r51;
	mul.lo.s32 	%r54, %r53, %r53;
	cvt.rn.f32.u32 	%f48, %r54;
	add.f32 	%f49, %f45, %f48;
	sub.s32 	%r55, %r50, %r52;
	mul.lo.s32 	%r56, %r55, %r55;
	cvt.rn.f32.u32 	%f50, %r56;
	add.f32 	%f51, %f47, %f50;
	ld.global.s8 	%r57, [%rd10+5];
	ld.global.s8 	%r58, [%rd11+5];
	ld.global.s8 	%r59, [%rd12+2];
	sub.s32 	%r60, %r57, %r58;
	mul.lo.s32 	%r61, %r60, %r60;
	cvt.rn.f32.u32 	%f52, %r61;
	add.f32 	%f53, %f49, %f52;
	sub.s32 	%r62, %r57, %r59;
	mul.lo.s32 	%r63, %r62, %r62;
	cvt.rn.f32.u32 	%f54, %r63;
	add.f32 	%f55, %f51, %f54;
	ld.global.s8 	%r64, [%rd10+6];
	ld.global.s8 	%r65, [%rd11+6];
	ld.global.s8 	%r66, [%rd12+3];
	sub.s32 	%r67, %r64, %r65;
	mul.lo.s32 	%r68, %r67, %r67;
	cvt.rn.f32.u32 	%f56, %r68;
	add.f32 	%f57, %f53, %f56;
	sub.s32 	%r69, %r64, %r66;
	mul.lo.s32 	%r70, %r69, %r69;
	cvt.rn.f32.u32 	%f58, %r70;
	add.f32 	%f59, %f55, %f58;
	ld.global.s8 	%r71, [%rd10+7];
	ld.global.s8 	%r72, [%rd11+7];
	ld.global.s8 	%r73, [%rd12+4];
	sub.s32 	%r74, %r71, %r72;
	mul.lo.s32 	%r75, %r74, %r74;
	cvt.rn.f32.u32 	%f60, %r75;
	add.f32 	%f102, %f57, %f60;
	sub.s32 	%r76, %r71, %r73;
	mul.lo.s32 	%r77, %r76, %r76;
	cvt.rn.f32.u32 	%f61, %r77;
	add.f32 	%f103, %f59, %f61;
	add.s32 	%r132, %r132, 8;
	add.s32 	%r131, %r131, 8;
	setp.ne.s32 	%p4, %r132, 0;
	@%p4 bra 	$L__BB0_4;
$L__BB0_5:
	setp.eq.s32 	%p5, %r3, 0;
	@%p5 bra 	$L__BB0_13;
	and.b32  	%r11, %r16, 3;
	setp.lt.u32 	%p6, %r3, 4;
	@%p6 bra 	$L__BB0_8;
	add.s32 	%r78, %r134, %r2;
	cvt.s64.s32 	%rd13, %r78;
	add.s64 	%rd14, %rd3, %rd13;
	ld.global.s8 	%r79, [%rd14];
	add.s64 	%rd15, %rd2, %rd13;
	ld.global.s8 	%r80, [%rd15];
	add.s64 	%rd16, %rd1, %rd13;
	ld.global.s8 	%r81, [%rd16];
	sub.s32 	%r82, %r79, %r80;
	mul.lo.s32 	%r83, %r82, %r82;
	cvt.rn.f32.u32 	%f63, %r83;
	add.f32 	%f64, %f102, %f63;
	sub.s32 	%r84, %r79, %r81;
	mul.lo.s32 	%r85, %r84, %r84;
	cvt.rn.f32.u32 	%f65, %r85;
	add.f32 	%f66, %f103, %f65;
	ld.global.s8 	%r86, [%rd14+1];
	ld.global.s8 	%r87, [%rd15+1];
	ld.global.s8 	%r88, [%rd16+1];
	sub.s32 	%r89, %r86, %r87;
	mul.lo.s32 	%r90, %r89, %r89;
	cvt.rn.f32.u32 	%f67, %r90;
	add.f32 	%f68, %f64, %f67;
	sub.s32 	%r91, %r86, %r88;
	mul.lo.s32 	%r92, %r91, %r91;
	cvt.rn.f32.u32 	%f69, %r92;
	add.f32 	%f70, %f66, %f69;
	ld.global.s8 	%r93, [%rd14+2];
	ld.global.s8 	%r94, [%rd15+2];
	ld.global.s8 	%r95, [%rd16+2];
	sub.s32 	%r96, %r93, %r94;
	mul.lo.s32 	%r97, %r96, %r96;
	cvt.rn.f32.u32 	%f71, %r97;
	add.f32 	%f72, %f68, %f71;
	sub.s32 	%r98, %r93, %r95;
	mul.lo.s32 	%r99, %r98, %r98;
	cvt.rn.f32.u32 	%f73, %r99;
	add.f32 	%f74, %f70, %f73;
	ld.global.s8 	%r100, [%rd14+3];
	ld.global.s8 	%r101, [%rd15+3];
	ld.global.s8 	%r102, [%rd16+3];
	sub.s32 	%r103, %r100, %r101;
	mul.lo.s32 	%r104, %r103, %r103;
	cvt.rn.f32.u32 	%f75, %r104;
	add.f32 	%f102, %f72, %f75;
	sub.s32 	%r105, %r100, %r102;
	mul.lo.s32 	%r106, %r105, %r105;
	cvt.rn.f32.u32 	%f76, %r106;
	add.f32 	%f103, %f74, %f76;
	add.s32 	%r134, %r134, 4;
$L__BB0_8:
	setp.eq.s32 	%p7, %r11, 0;
	@%p7 bra 	$L__BB0_13;
	setp.eq.s32 	%p8, %r11, 1;
	@%p8 bra 	$L__BB0_11;
	add.s32 	%r107, %r134, %r2;
	cvt.s64.s32 	%rd17, %r107;
	add.s64 	%rd18, %rd3, %rd17;
	ld.global.s8 	%r108, [%rd18];
	add.s64 	%rd19, %rd2, %rd17;
	ld.global.s8 	%r109, [%rd19];
	add.s64 	%rd20, %rd1, %rd17;
	ld.global.s8 	%r110, [%rd20];
	sub.s32 	%r111, %r108, %r109;
	mul.lo.s32 	%r112, %r111, %r111;
	cvt.rn.f32.u32 	%f78, %r112;
	add.f32 	%f79, %f102, %f78;
	sub.s32 	%r113, %r108, %r110;
	mul.lo.s32 	%r114, %r113, %r113;
	cvt.rn.f32.u32 	%f80, %r114;
	add.f32 	%f81, %f103, %f80;
	ld.global.s8 	%r115, [%rd18+1];
	ld.global.s8 	%r116, [%rd19+1];
	ld.global.s8 	%r117, [%rd20+1];
	sub.s32 	%r118, %r115, %r116;
	mul.lo.s32 	%r119, %r118, %r118;
	cvt.rn.f32.u32 	%f82, %r119;
	add.f32 	%f102, %f79, %f82;
	sub.s32 	%r120, %r115, %r117;
	mul.lo.s32 	%r121, %r120, %r120;
	cvt.rn.f32.u32 	%f83, %r121;
	add.f32 	%f103, %f81, %f83;
	add.s32 	%r134, %r134, 2;
$L__BB0_11:
	and.b32  	%r122, %r16, 1;
	setp.eq.b32 	%p9, %r122, 1;
	not.pred 	%p10, %p9;
	@%p10 bra 	$L__BB0_13;
	add.s32 	%r123, %r134, %r2;
	cvt.s64.s32 	%rd21, %r123;
	add.s64 	%rd22, %rd3, %rd21;
	ld.global.s8 	%r124, [%rd22];
	add.s64 	%rd23, %rd2, %rd21;
	ld.global.s8 	%r125, [%rd23];
	add.s64 	%rd24, %rd1, %rd21;
	ld.global.s8 	%r126, [%rd24];
	sub.s32 	%r127, %r124, %r125;
	mul.lo.s32 	%r128, %r127, %r127;
	cvt.rn.f32.u32 	%f84, %r128;
	add.f32 	%f102, %f102, %f84;
	sub.s32 	%r129, %r124, %r126;
	mul.lo.s32 	%r130, %r129, %r129;
	cvt.rn.f32.u32 	%f85, %r130;
	add.f32 	%f103, %f103, %f85;
$L__BB0_13:
	sub.f32 	%f104, %f102, %f103;
$L__BB0_14:
	add.f32 	%f86, %f27, %f104;
	max.f32 	%f87, %f86, 0f00000000;
	cvta.to.global.u64 	%rd25, %rd5;
	mul.wide.s32 	%rd26, %r1, 4;
	add.s64 	%rd27, %rd25, %rd26;
	st.global.f32 	[%rd27], %f87;
$L__BB0_15:
	ret;

}


// ===== COMPILED SASS (sm_100) =====

	.target	sm_100

	.elftype	@"ET_EXEC"


//--------------------- .note.nv.tkinfo           --------------------------
	.section	.note.nv.tkinfo,"",@"SHT_NOTE"
	.sectionflags	@"SHF_NOTE_NV_TKINFO"
	.tkinfo
        /*0018*/ 	.word	0x00000002
        /*0030*/ 	.string	""
        /*0030*/ 	.string	"ptxas"
        /*0030*/ 	.string	"Cuda compilation tools, release 13.0, V13.0.88"
        /*0030*/ 	.string	"Build cuda_13.0.r13.0/compiler.36424714_0"
        /*0030*/ 	.string	"-arch sm_100 -m 64 "



//--------------------- .note.nv.cuinfo           --------------------------
	.section	.note.nv.cuinfo,"",@"SHT_NOTE"
	.sectionflags	@"SHF_NOTE_NV_CUINFO"
        /*0018*/ 	.short	0x0002
        /*001a*/ 	.short	0x0064
        /*001c*/ 	.short	0x0082
	.zero		2


//--------------------- .nv.info                  --------------------------
	.section	.nv.info,"",@"SHT_CUDA_INFO"
	.align	4


	//----- nvinfo : EIATTR_REGCOUNT
	.align		4
        /*0000*/ 	.byte	0x04, 0x2f
        /*0002*/ 	.short	(.L_1 - .L_0)
	.align		4
.L_0:
        /*0004*/ 	.word	index@(triplet_loss_int8_kernel)
        /*0008*/ 	.word	0x00000020


	//----- nvinfo : EIATTR_FRAME_SIZE
	.align		4
.L_1:
        /*000c*/ 	.byte	0x04, 0x11
        /*000e*/ 	.short	(.L_3 - .L_2)
	.align		4
.L_2:
        /*0010*/ 	.word	index@(triplet_loss_int8_kernel)
        /*0014*/ 	.word	0x00000000


	//----- nvinfo : EIATTR_MIN_STACK_SIZE
	.align		4
.L_3:
        /*0018*/ 	.byte	0x04, 0x12
        /*001a*/ 	.short	(.L_5 - .L_4)
	.align		4
.L_4:
        /*001c*/ 	.word	index@(triplet_loss_int8_kernel)
        /*0020*/ 	.word	0x00000000
.L_5:


//--------------------- .nv.compat                --------------------------
	.section	.nv.compat,"",@"SHT_CUDA_COMPAT_INFO"
	.align	4
        /*0000*/ 	.byte	0x02, 0x09, 0x00, 0x00, 0x02, 0x02, 0x01, 0x00, 0x02, 0x05, 0x05, 0x00, 0x03, 0x07, 0x01, 0x01
        /*0010*/ 	.byte	0x02, 0x03, 0x00, 0x00, 0x02, 0x06, 0x01, 0x00, 0x04, 0x0b, 0x08, 0x00, 0x09, 0x00, 0x00, 0x00
        /*0020*/ 	.byte	0x00, 0x00, 0x00, 0x00


//--------------------- .nv.info.triplet_loss_int8_kernel --------------------------
	.section	.nv.info.triplet_loss_int8_kernel,"",@"SHT_CUDA_INFO"
	.sectionflags	@""
	.align	4


	//----- nvinfo : EIATTR_CUDA_API_VERSION
	.align		4
        /*0000*/ 	.byte	0x04, 0x37
        /*0002*/ 	.short	(.L_7 - .L_6)
.L_6:
        /*0004*/ 	.word	0x00000082


	//----- nvinfo : EIATTR_KPARAM_INFO
	.align		4
.L_7:
        /*0008*/ 	.byte	0x04, 0x17
        /*000a*/ 	.short	(.L_9 - .L_8)
.L_8:
        /*000c*/ 	.word	0x00000000
        /*0010*/ 	.short	0x0006
        /*0012*/ 	.short	0x002c
        /*0014*/ 	.byte	0x00, 0xf0, 0x11, 0x00


	//----- nvinfo : EIATTR_KPARAM_INFO
	.align		4
.L_9:
        /*0018*/ 	.byte	0x04, 0x17
        /*001a*/ 	.short	(.L_11 - .L_10)
.L_10:
        /*001c*/ 	.word	0x00000000
        /*0020*/ 	.short	0x0005
        /*0022*/ 	.short	0x0028
        /*0024*/ 	.byte	0x00, 0xf0, 0x11, 0x00


	//----- nvinfo : EIATTR_KPARAM_INFO
	.align		4
.L_11:
        /*0028*/ 	.byte	0x04, 0x17
        /*002a*/ 	.short	(.L_13 - .L_12)
.L_12:
        /*002c*/ 	.word	0x00000000
        /*0030*/ 	.short	0x0004
        /*0032*/ 	.short	0x0020
        /*0034*/ 	.byte	0x00, 0xf5, 0x21, 0x00


	//----- nvinfo : EIATTR_KPARAM_INFO
	.align		4
.L_13:
        /*0038*/ 	.byte	0x04, 0x17
        /*003a*/ 	.short	(.L_15 - .L_14)
.L_14:
        /*003c*/ 	.word	0x00000000
        /*0040*/ 	.short	0x0003
        /*0042*/ 	.short	0x0018
        /*0044*/ 	.byte	0x00, 0xf0, 0x11, 0x00


	//----- nvinfo : EIATTR_KPARAM_INFO
	.align		4
.L_15:
        /*0048*/ 	.byte	0x04, 0x17
        /*004a*/ 	.short	(.L_17 - .L_16)
.L_16:
        /*004c*/ 	.word	0x00000000
        /*0050*/ 	.short	0x0002
        /*0052*/ 	.short	0x0010
        /*0054*/ 	.byte	0x00, 0xf5, 0x21, 0x00


	//----- nvinfo : EIATTR_KPARAM_INFO
	.align		4
.L_17:
        /*0058*/ 	.byte	0x04, 0x17
        /*005a*/ 	.short	(.L_19 - .L_18)
.L_18:
        /*005c*/ 	.word	0x00000000
        /*0060*/ 	.short	0x0001
        /*0062*/ 	.short	0x0008
        /*0064*/ 	.byte	0x00, 0xf5, 0x21, 0x00


	//----- nvinfo : EIATTR_KPARAM_INFO
	.align		4
.L_19:
        /*0068*/ 	.byte	0x04, 0x17
        /*006a*/ 	.short	(.L_21 - .L_20)
.L_20:
        /*006c*/ 	.word	0x00000000
        /*0070*/ 	.short	0x0000
        /*0072*/ 	.short	0x0000
        /*0074*/ 	.byte	0x00, 0xf5, 0x21, 0x00


	//----- nvinfo : EIATTR_SPARSE_MMA_MASK
	.align		4
.L_21:
        /*0078*/ 	.byte	0x03, 0x50
        /*007a*/ 	.short	0x0000


	//----- nvinfo : EIATTR_MAXREG_COUNT
	.align		4
        /*007c*/ 	.byte	0x03, 0x1b
        /*007e*/ 	.short	0x00ff


	//----- nvinfo : EIATTR_MERCURY_ISA_VERSION
	.align		4
        /*0080*/ 	.byte	0x03, 0x5f
        /*0082*/ 	.short	0x0101


	//----- nvinfo : EIATTR_VRC_CTA_INIT_COUNT
	.align		4
        /*0084*/ 	.byte	0x02, 0x4a
	.zero		1
	.zero		1


	//----- nvinfo : EIATTR_EXIT_INSTR_OFFSETS
	.align		4
        /*0088*/ 	.byte	0x04, 0x1c
        /*008a*/ 	.short	(.L_23 - .L_22)


	//   ....[0]....
.L_22:
        /*008c*/ 	.word	0x00000070


	//   ....[1]....
        /*0090*/ 	.word	0x00000fd0


	//----- nvinfo : EIATTR_CBANK_PARAM_SIZE
	.align		4
.L_23:
        /*0094*/ 	.byte	0x03, 0x19
        /*0096*/ 	.short	0x0030


	//----- nvinfo : EIATTR_PARAM_CBANK
	.align		4
        /*0098*/ 	.byte	0x04, 0x0a
        /*009a*/ 	.short	(.L_25 - .L_24)
	.align		4
.L_24:
        /*009c*/ 	.word	index@(.nv.constant0.triplet_loss_int8_kernel)
        /*00a0*/ 	.short	0x0380
        /*00a2*/ 	.short	0x0030


	//----- nvinfo : EIATTR_SW_WAR
	.align		4
.L_25:
        /*00a4*/ 	.byte	0x04, 0x36
        /*00a6*/ 	.short	(.L_27 - .L_26)
.L_26:
        /*00a8*/ 	.word	0x00000008
.L_27:


//--------------------- .nv.callgraph             --------------------------
	.section	.nv.callgraph,"",@"SHT_CUDA_CALLGRAPH"
	.align	4
	.sectionentsize	8
	.align		4
        /*0000*/ 	.word	0x00000000
	.align		4
        /*0004*/ 	.word	0xffffffff
	.align		4
        /*0008*/ 	.word	0x00000000
	.align		4
        /*000c*/ 	.word	0xfffffffe
	.align		4
        /*0010*/ 	.word	0x00000000
	.align		4
        /*0014*/ 	.word	0xfffffffd
	.align		4
        /*0018*/ 	.word	0x00000000
	.align		4
        /*001c*/ 	.word	0xfffffffc


//--------------------- .text.triplet_loss_int8_kernel --------------------------
	.section	.text.triplet_loss_int8_kernel,"ax",@progbits
	.align	128
        .global         triplet_loss_int8_kernel
        .type           triplet_loss_int8_kernel,@function
        .size           triplet_loss_int8_kernel,(.L_x_7 - triplet_loss_int8_kernel)
        .other          triplet_loss_int8_kernel,@"STO_CUDA_ENTRY STV_DEFAULT"
triplet_loss_int8_kernel:
.text.triplet_loss_int8_kernel:
[----:B------:R-:W-:Y:S01]  /*0000*/  LDC R1, c[0x0][0x37c] ;  /* 0x0000df00ff017b82 */ /* 0x000fe20000000800 */
[----:B------:R-:W0:Y:S07]  /*0010*/  S2R R3, SR_TID.X ;  /* 0x0000000000037919 */ /* 0x000e2e0000002100 */
[----:B------:R-:W0:Y:S01]  /*0020*/  S2UR UR4, SR_CTAID.X ;  /* 0x00000000000479c3 */ /* 0x000e220000002500 */
[----:B------:R-:W1:Y:S07]  /*0030*/  LDCU UR5, c[0x0][0x3a8] ;  /* 0x00007500ff0577ac */ /* 0x000e6e0008000800 */
[----:B------:R-:W0:Y:S02]  /*0040*/  LDC R0, c[0x0][0x360] ;  /* 0x0000d800ff007b82 */ /* 0x000e240000000800 */
[----:B0-----:R-:W-:-:S05]  /*0050*/  IMAD R0, R0, UR4, R3 ;  /* 0x0000000400007c24 */ /* 0x001fca000f8e0203 */
[----:B-1----:R-:W-:-:S13]  /*0060*/  ISETP.GE.AND P0, PT, R0, UR5, PT ;  /* 0x0000000500007c0c */ /* 0x002fda000bf06270 */
[----:B------:R-:W-:Y:S05]  /*0070*/  @P0 EXIT ;  /* 0x000000000000094d */ /* 0x000fea0003800000 */
[----:B------:R-:W0:Y:S01]  /*0080*/  LDCU UR5, c[0x0][0x3ac] ;  /* 0x00007580ff0577ac */ /* 0x000e220008000800 */
[----:B------:R-:W-:Y:S01]  /*0090*/  HFMA2 R9, -RZ, RZ, 0, 0 ;  /* 0x00000000ff097431 */ /* 0x000fe200000001ff */
[----:B------:R-:W1:Y:S01]  /*00a0*/  LDCU.64 UR8, c[0x0][0x358] ;  /* 0x00006b00ff0877ac */ /* 0x000e620008000a00 */
[----:B0-----:R-:W-:-:S09]  /*00b0*/  UISETP.GE.AND UP0, UPT, UR5, 0x1, UPT ;  /* 0x000000010500788c */ /* 0x001fd2000bf06270 */
[----:B-1----:R-:W-:Y:S05]  /*00c0*/  BRA.U !UP0, `(.L_x_0) ;  /* 0x0000000d08a87547 */ /* 0x002fea000b800000 */
[----:B------:R-:W-:Y:S02]  /*00d0*/  UISETP.GE.U32.AND UP1, UPT, UR5, 0x8, UPT ;  /* 0x000000080500788c */ /* 0x000fe4000bf26070 */
[----:B------:R-:W-:Y:S01]  /*00e0*/  IMAD R8, R0, UR5, RZ ;  /* 0x0000000500087c24 */ /* 0x000fe2000f8e02ff */
[----:B------:R-:W-:Y:S01]  /*00f0*/  ULOP3.LUT UR6, UR5, 0x7, URZ, 0xc0, !UPT ;  /* 0x0000000705067892 */ /* 0x000fe2000f8ec0ff */
[----:B------:R-:W-:Y:S01]  /*0100*/  IMAD.MOV.U32 R9, RZ, RZ, RZ ;  /* 0x000000ffff097224 */ /* 0x000fe200078e00ff */
[----:B------:R-:W-:Y:S01]  /*0110*/  MOV R22, RZ ;  /* 0x000000ff00167202 */ /* 0x000fe20000000f00 */
[----:B------:R-:W-:Y:S01]  /*0120*/  UMOV UR4, URZ ;  /* 0x000000ff00047c82 */ /* 0x000fe20008000000 */
[----:B------:R-:W-:Y:S02]  /*0130*/  UISETP.NE.AND UP0, UPT, UR6, URZ, UPT ;  /* 0x000000ff0600728c */ /* 0x000fe4000bf05270 */
[----:B------:R-:W-:Y:S09]  /*0140*/  BRA.U !UP1, `(.L_x_1) ;  /* 0x0000000509a47547 */ /* 0x000ff2000b800000 */
[----:B------:R-:W-:Y:S01]  /*0150*/  ULOP3.LUT UR4, UR5, 0x7ffffff8, URZ, 0xc0, !UPT ;  /* 0x7ffffff805047892 */ /* 0x000fe2000f8ec0ff */
[----:B------:R-:W-:Y:S01]  /*0160*/  IMAD.MOV.U32 R9, RZ, RZ, RZ ;  /* 0x000000ffff097224 */ /* 0x000fe200078e00ff */
[----:B------:R-:W-:Y:S01]  /*0170*/  MOV R11, R8 ;  /* 0x00000008000b7202 */ /* 0x000fe20000000f00 */
[----:B------:R-:W0:Y:S01]  /*0180*/  LDCU.128 UR12, c[0x0][0x380] ;  /* 0x00007000ff0c77ac */ /* 0x000e220008000c00 */
[----:B------:R-:W-:-:S12]  /*0190*/  UIADD3 UR7, UPT, UPT, -UR4, URZ, URZ ;  /* 0x000000ff04077290 */ /* 0x000fd8000fffe1ff */
.L_x_2:
[----:B------:R-:W-:Y:S01]  /*01a0*/  SHF.R.S32.HI R20, RZ, 0x1f, R11 ;  /* 0x0000001fff147819 */ /* 0x000fe2000001140b */
[----:B------:R-:W1:Y:S01]  /*01b0*/  LDC.64 R2, c[0x0][0x390] ;  /* 0x0000e400ff027b82 */ /* 0x000e620000000a00 */
[C---:B0-----:R-:W-:Y:S02]  /*01c0*/  IADD3 R4, P0, PT, R11.reuse, UR12, RZ ;  /* 0x0000000c0b047c10 */ /* 0x041fe4000ff1e0ff */
[----:B------:R-:W-:Y:S02]  /*01d0*/  IADD3 R6, P1, PT, R11, UR14, RZ ;  /* 0x0000000e0b067c10 */ /* 0x000fe4000ff3e0ff */
[C---:B------:R-:W-:Y:S02]  /*01e0*/  IADD3.X R5, PT, PT, R20.reuse, UR13, RZ, P0, !PT ;  /* 0x0000000d14057c10 */ /* 0x040fe400087fe4ff */
[----:B------:R-:W-:-:S03]  /*01f0*/  IADD3.X R7, PT, PT, R20, UR15, RZ, P1, !PT ;  /* 0x0000000f14077c10 */ /* 0x000fc60008ffe4ff */
[----:B------:R-:W2:Y:S04]  /*0200*/  LDG.E.S8 R10, desc[UR8][R4.64] ;  /* 0x00000008040a7981 */ /* 0x000ea8000c1e1300 */
[----:B------:R-:W2:Y:S04]  /*0210*/  LDG.E.S8 R15, desc[UR8][R6.64] ;  /* 0x00000008060f7981 */ /* 0x000ea8000c1e1300 */
[----:B------:R-:W3:Y:S04]  /*0220*/  LDG.E.S8 R14, desc[UR8][R4.64+0x1] ;  /* 0x00000108040e7981 */ /* 0x000ee8000c1e1300 */
[----:B------:R-:W3:Y:S04]  /*0230*/  LDG.E.S8 R25, desc[UR8][R6.64+0x1] ;  /* 0x0000010806197981 */ /* 0x000ee8000c1e1300 */
[----:B------:R-:W4:Y:S04]  /*0240*/  LDG.E.S8 R13, desc[UR8][R4.64+0x2] ;  /* 0x00000208040d7981 */ /* 0x000f28000c1e1300 */
[----:B------:R-:W4:Y:S04]  /*0250*/  LDG.E.S8 R24, desc[UR8][R6.64+0x2] ;  /* 0x0000020806187981 */ /* 0x000f28000c1e1300 */
[----:B------:R-:W5:Y:S04]  /*0260*/  LDG.E.S8 R12, desc[UR8][R4.64+0x3] ;  /* 0x00000308040c7981 */ /* 0x000f68000c1e1300 */
[----:B------:R-:W5:Y:S01]  /*0270*/  LDG.E.S8 R23, desc[UR8][R6.64+0x3] ;  /* 0x0000030806177981 */ /* 0x000f62000c1e1300 */
[----:B-1----:R-:W-:-:S03]  /*0280*/  IADD3 R2, P0, P1, R11, 0x3, R2 ;  /* 0x000000030b027810 */ /* 0x002fc6000791e002 */
[----:B------:R-:W5:Y:S01]  /*0290*/  LDG.E.S8 R17, desc[UR8][R4.64+0x4] ;  /* 0x0000040804117981 */ /* 0x000f62000c1e1300 */
[----:B------:R-:W-:-:S03]  /*02a0*/  IADD3.X R3, PT, PT, R20, R3, RZ, P0, P1 ;  /* 0x0000000314037210 */ /* 0x000fc600007e24ff */
[----:B------:R-:W5:Y:S04]  /*02b0*/  LDG.E.S8 R16, desc[UR8][R6.64+0x4] ;  /* 0x0000040806107981 */ /* 0x000f68000c1e1300 */
[----:B------:R-:W5:Y:S04]  /*02c0*/  LDG.E.S8 R18, desc[UR8][R4.64+0x5] ;  /* 0x0000050804127981 */ /* 0x000f68000c1e1300 */
[----:B------:R-:W5:Y:S04]  /*02d0*/  LDG.E.S8 R20, desc[UR8][R4.64+0x7] ;  /* 0x0000070804147981 */ /* 0x000f68000c1e1300 */
[----:B------:R-:W5:Y:S01]  /*02e0*/  LDG.E.S8 R29, desc[UR8][R2.64+0x4] ;  /* 0x00000408021d7981 */ /* 0x000f62000c1e1300 */
[----:B--2---:R-:W-:-:S03]  /*02f0*/  IMAD.IADD R19, R10, 0x1, -R15 ;  /* 0x000000010a137824 */ /* 0x004fc600078e0a0f */
[----:B------:R-:W2:Y:S01]  /*0300*/  LDG.E.S8 R15, desc[UR8][R6.64+0x5] ;  /* 0x00000508060f7981 */ /* 0x000ea2000c1e1300 */
[----:B------:R-:W-:-:S03]  /*0310*/  IMAD R21, R19, R19, RZ ;  /* 0x0000001313157224 */ /* 0x000fc600078e02ff */
[----:B------:R-:W2:Y:S01]  /*0320*/  LDG.E.S8 R19, desc[UR8][R4.64+0x6] ;  /* 0x0000060804137981 */ /* 0x000ea2000c1e1300 */
[----:B---3--:R-:W-:Y:S02]  /*0330*/  IADD3 R26, PT, PT, R14, -R25, RZ ;  /* 0x800000190e1a7210 */ /* 0x008fe40007ffe0ff */
[----:B------:R-:W-:Y:S02]  /*0340*/  I2FP.F32.U32 R25, R21 ;  /* 0x0000001500197245 */ /* 0x000fe40000201000 */
[----:B------:R-:W3:Y:S01]  /*0350*/  LDG.E.S8 R21, desc[UR8][R2.64+-0x3] ;  /* 0xfffffd0802157981 */ /* 0x000ee2000c1e1300 */
[----:B------:R-:W-:Y:S02]  /*0360*/  IMAD R26, R26, R26, RZ ;  /* 0x0000001a1a1a7224 */ /* 0x000fe400078e02ff */
[----:B------:R-:W-:Y:S01]  /*0370*/  FADD R25, R25, R22 ;  /* 0x0000001619197221 */ /* 0x000fe20000000000 */
[----:B----4-:R-:W-:Y:S01]  /*0380*/  IMAD.IADD R24, R13, 0x1, -R24 ;  /* 0x000000010d187824 */ /* 0x010fe200078e0a18 */
[----:B------:R-:W4:Y:S01]  /*0390*/  LDG.E.S8 R4, desc[UR8][R2.64+-0x1] ;  /* 0xffffff0802047981 */ /* 0x000f22000c1e1300 */
[----:B------:R-:W-:-:S02]  /*03a0*/  I2FP.F32.U32 R26, R26 ;  /* 0x0000001a001a7245 */ /* 0x000fc40000201000 */
[----:B------:R-:W-:Y:S01]  /*03b0*/  IMAD R24, R24, R24, RZ ;  /* 0x0000001818187224 */ /* 0x000fe200078e02ff */
[----:B------:R-:W4:Y:S01]  /*03c0*/  LDG.E.S8 R5, desc[UR8][R2.64] ;  /* 0x0000000802057981 */ /* 0x000f22000c1e1300 */
[----:B-----5:R-:W-:-:S03]  /*03d0*/  IADD3 R22, PT, PT, R12, -R23, RZ ;  /* 0x800000170c167210 */ /* 0x020fc60007ffe0ff */
[----:B------:R-:W5:Y:S01]  /*03e0*/  LDG.E.S8 R23, desc[UR8][R2.64+-0x2] ;  /* 0xfffffe0802177981 */ /* 0x000f62000c1e1300 */
[----:B------:R-:W-:Y:S01]  /*03f0*/  FADD R26, R25, R26 ;  /* 0x0000001a191a7221 */ /* 0x000fe20000000000 */
[----:B------:R-:W-:Y:S01]  /*0400*/  I2FP.F32.U32 R27, R24 ;  /* 0x00000018001b7245 */ /* 0x000fe20000201000 */
[----:B------:R-:W-:Y:S01]  /*0410*/  IMAD R28, R22, R22, RZ ;  /* 0x00000016161c7224 */ /* 0x000fe200078e02ff */
[----:B------:R-:W5:Y:S04]  /*0420*/  LDG.E.S8 R24, desc[UR8][R2.64+0x3] ;  /* 0x0000030802187981 */ /* 0x000f68000c1e1300 */
[----:B------:R-:W5:Y:S01]  /*0430*/  LDG.E.S8 R22, desc[UR8][R6.64+0x6] ;  /* 0x0000060806167981 */ /* 0x000f62000c1e1300 */
[----:B------:R-:W-:Y:S01]  /*0440*/  FADD R27, R26, R27 ;  /* 0x0000001b1a1b7221 */ /* 0x000fe20000000000 */
[----:B------:R-:W-:-:S02]  /*0450*/  I2FP.F32.U32 R28, R28 ;  /* 0x0000001c001c7245 */ /* 0x000fc40000201000 */
[----:B------:R-:W5:Y:S03]  /*0460*/  LDG.E.S8 R26, desc[UR8][R2.64+0x1] ;  /* 0x00000108021a7981 */ /* 0x000f66000c1e1300 */
[----:B------:R-:W-:Y:S01]  /*0470*/  FADD R28, R27, R28 ;  /* 0x0000001c1b1c7221 */ /* 0x000fe20000000000 */
[----:B------:R0:W5:Y:S04]  /*0480*/  LDG.E.S8 R25, desc[UR8][R6.64+0x7] ;  /* 0x0000070806197981 */ /* 0x000168000c1e1300 */
[----:B------:R1:W5:Y:S01]  /*0490*/  LDG.E.S8 R27, desc[UR8][R2.64+0x2] ;  /* 0x00000208021b7981 */ /* 0x000362000c1e1300 */
[----:B------:R-:W-:-:S04]  /*04a0*/  IMAD.IADD R16, R17, 0x1, -R16 ;  /* 0x0000000111107824 */ /* 0x000fc800078e0a10 */
[----:B------:R-:W-:-:S05]  /*04b0*/  IMAD R16, R16, R16, RZ ;  /* 0x0000001010107224 */ /* 0x000fca00078e02ff */
[----:B0-----:R-:W-:-:S05]  /*04c0*/  I2FP.F32.U32 R7, R16 ;  /* 0x0000001000077245 */ /* 0x001fca0000201000 */
[----:B------:R-:W-:Y:S01]  /*04d0*/  FADD R7, R28, R7 ;  /* 0x000000071c077221 */ /* 0x000fe20000000000 */
[----:B------:R-:W-:Y:S01]  /*04e0*/  IADD3 R29, PT, PT, R20, -R29, RZ ;  /* 0x8000001d141d7210 */ /* 0x000fe20007ffe0ff */
[----:B------:R-:W-:-:S04]  /*04f0*/  UIADD3 UR7, UPT, UPT, UR7, 0x8, URZ ;  /* 0x0000000807077890 */ /* 0x000fc8000fffe0ff */
[----:B------:R-:W-:Y:S01]  /*0500*/  UISETP.NE.AND UP1, UPT, UR7, URZ, UPT ;  /* 0x000000ff0700728c */ /* 0x000fe2000bf25270 */
[----:B------:R-:W-:-:S05]  /*0510*/  IMAD R29, R29, R29, RZ ;  /* 0x0000001d1d1d7224 */ /* 0x000fca00078e02ff */
[----:B------:R-:W-:Y:S01]  /*0520*/  I2FP.F32.U32 R29, R29 ;  /* 0x0000001d001d7245 */ /* 0x000fe20000201000 */
[----:B------:R-:W-:Y:S01]  /*0530*/  VIADD R11, R11, 0x8 ;  /* 0x000000080b0b7836 */ /* 0x000fe20000000000 */
[----:B--2---:R-:W-:Y:S01]  /*0540*/  IADD3 R15, PT, PT, R18, -R15, RZ ;  /* 0x8000000f120f7210 */ /* 0x004fe20007ffe0ff */
[----:B---3--:R-:W-:-:S04]  /*0550*/  IMAD.IADD R21, R10, 0x1, -R21 ;  /* 0x000000010a157824 */ /* 0x008fc800078e0a15 */
[----:B------:R-:W-:Y:S02]  /*0560*/  IMAD R21, R21, R21, RZ ;  /* 0x0000001515157224 */ /* 0x000fe400078e02ff */
[----:B----4-:R-:W-:Y:S01]  /*0570*/  IMAD.IADD R13, R13, 0x1, -R4 ;  /* 0x000000010d0d7824 */ /* 0x010fe200078e0a04 */
[----:B-----5:R-:W-:Y:S01]  /*0580*/  IADD3 R23, PT, PT, R14, -R23, RZ ;  /* 0x800000170e177210 */ /* 0x020fe20007ffe0ff */
[----:B------:R-:W-:Y:S01]  /*0590*/  IMAD R15, R15, R15, RZ ;  /* 0x0000000f0f0f7224 */ /* 0x000fe200078e02ff */
[----:B------:R-:W-:-:S03]  /*05a0*/  I2FP.F32.U32 R4, R21 ;  /* 0x0000001500047245 */ /* 0x000fc60000201000 */
[----:B------:R-:W-:Y:S01]  /*05b0*/  IMAD R23, R23, R23, RZ ;  /* 0x0000001717177224 */ /* 0x000fe200078e02ff */
[----:B------:R-:W-:Y:S01]  /*05c0*/  IADD3 R22, PT, PT, R19, -R22, RZ ;  /* 0x8000001613167210 */ /* 0x000fe20007ffe0ff */
[----:B------:R-:W-:-:S03]  /*05d0*/  IMAD.IADD R5, R12, 0x1, -R5 ;  /* 0x000000010c057824 */ /* 0x000fc600078e0a05 */
[----:B------:R-:W-:Y:S01]  /*05e0*/  I2FP.F32.U32 R23, R23 ;  /* 0x0000001700177245 */ /* 0x000fe20000201000 */
[----:B------:R-:W-:Y:S02]  /*05f0*/  IMAD R13, R13, R13, RZ ;  /* 0x0000000d0d0d7224 */ /* 0x000fe400078e02ff */
[----:B------:R-:W-:Y:S01]  /*0600*/  FADD R4, R4, R9 ;  /* 0x0000000904047221 */ /* 0x000fe20000000000 */
[----:B------:R-:W-:Y:S01]  /*0610*/  IMAD R22, R22, R22, RZ ;  /* 0x0000001616167224 */ /* 0x000fe200078e02ff */
[----:B------:R-:W-:Y:S01]  /*0620*/  I2FP.F32.U32 R6, R15 ;  /* 0x0000000f00067245 */ /* 0x000fe20000201000 */
[----:B------:R-:W-:Y:S01]  /*0630*/  IMAD R5, R5, R5, RZ ;  /* 0x0000000505057224 */ /* 0x000fe200078e02ff */
[----:B------:R-:W-:Y:S01]  /*0640*/  IADD3 R26, PT, PT, R17, -R26, RZ ;  /* 0x8000001a111a7210 */ /* 0x000fe20007ffe0ff */
[----:B------:R-:W-:Y:S01]  /*0650*/  FADD R4, R4, R23 ;  /* 0x0000001704047221 */ /* 0x000fe20000000000 */
[----:B------:R-:W-:Y:S01]  /*0660*/  I2FP.F32.U32 R13, R13 ;  /* 0x0000000d000d7245 */ /* 0x000fe20000201000 */
[----:B-1----:R-:W-:Y:S01]  /*0670*/  FADD R2, R7, R6 ;  /* 0x0000000607027221 */ /* 0x002fe20000000000 */
[----:B------:R-:W-:Y:S01]  /*0680*/  I2FP.F32.U32 R3, R22 ;  /* 0x0000001600037245 */ /* 0x000fe20000201000 */
[----:B------:R-:W-:Y:S01]  /*0690*/  IMAD.IADD R27, R18, 0x1, -R27 ;  /* 0x00000001121b7824 */ /* 0x000fe200078e0a1b */
[----:B------:R-:W-:Y:S01]  /*06a0*/  I2FP.F32.U32 R5, R5 ;  /* 0x0000000500057245 */ /* 0x000fe20000201000 */
[----:B------:R-:W-:-:S02]  /*06b0*/  IMAD R26, R26, R26, RZ ;  /* 0x0000001a1a1a7224 */ /* 0x000fc400078e02ff */
[----:B------:R-:W-:Y:S01]  /*06c0*/  FADD R4, R4, R13 ;  /* 0x0000000d04047221 */ /* 0x000fe20000000000 */
[----:B------:R-:W-:Y:S01]  /*06d0*/  IADD3 R24, PT, PT, R19, -R24, RZ ;  /* 0x8000001813187210 */ /* 0x000fe20007ffe0ff */
[----:B------:R-:W-:Y:S01]  /*06e0*/  FADD R22, R2, R3 ;  /* 0x0000000302167221 */ /* 0x000fe20000000000 */
[----:B------:R-:W-:Y:S01]  /*06f0*/  IMAD R27, R27, R27, RZ ;  /* 0x0000001b1b1b7224 */ /* 0x000fe200078e02ff */
[----:B------:R-:W-:Y:S01]  /*0700*/  I2FP.F32.U32 R3, R26 ;  /* 0x0000001a00037245 */ /* 0x000fe20000201000 */
[----:B------:R-:W-:Y:S01]  /*0710*/  FADD R4, R4, R5 ;  /* 0x0000000504047221 */ /* 0x000fe20000000000 */
[----:B------:R-:W-:Y:S02]  /*0720*/  IMAD.IADD R25, R20, 0x1, -R25 ;  /* 0x0000000114197824 */ /* 0x000fe400078e0a19 */
[----:B------:R-:W-:Y:S01]  /*0730*/  IMAD R24, R24, R24, RZ ;  /* 0x0000001818187224 */ /* 0x000fe200078e02ff */
[----:B------:R-:W-:Y:S01]  /*0740*/  I2FP.F32.U32 R2, R27 ;  /* 0x0000001b00027245 */ /* 0x000fe20000201000 */
[----:B------:R-:W-:Y:S01]  /*0750*/  FADD R3, R4, R3 ;  /* 0x0000000304037221 */ /* 0x000fe20000000000 */
[----:B------:R-:W-:-:S02]  /*0760*/  IMAD R25, R25, R25, RZ ;  /* 0x0000001919197224 */ /* 0x000fc400078e02ff */
[----:B------:R-:W-:Y:S01]  /*0770*/  I2FP.F32.U32 R5, R24 ;  /* 0x0000001800057245 */ /* 0x000fe20000201000 */
[----:B------:R-:W-:Y:S02]  /*0780*/  FADD R2, R3, R2 ;  /* 0x0000000203027221 */ /* 0x000fe40000000000 */
[----:B------:R-:W-:Y:S02]  /*0790*/  I2FP.F32.U32 R25, R25 ;  /* 0x0000001900197245 */ /* 0x000fe40000201000 */
[----:B------:R-:W-:-:S03]  /*07a0*/  FADD R2, R2, R5 ;  /* 0x0000000502027221 */ /* 0x000fc60000000000 */
[----:B------:R-:W-:Y:S01]  /*07b0*/  FADD R22, R22, R25 ;  /* 0x0000001916167221 */ /* 0x000fe20000000000 */
[----:B------:R-:W-:Y:S01]  /*07c0*/  FADD R9, R2, R29 ;  /* 0x0000001d02097221 */ /* 0x000fe20000000000 */
[----:B------:R-:W-:Y:S06]  /*07d0*/  BRA.U UP1, `(.L_x_2) ;  /* 0xfffffff901707547 */ /* 0x000fec000b83ffff */
.L_x_1:
[----:B------:R-:W-:Y:S05]  /*07e0*/  BRA.U !UP0, `(.L_x_3) ;  /* 0x0000000508dc7547 */ /* 0x000fea000b800000 */
[----:B------:R-:W-:Y:S02]  /*07f0*/  UISETP.GE.U32.AND UP0, UPT, UR6, 0x4, UPT ;  /* 0x000000040600788c */ /* 0x000fe4000bf06070 */
[----:B------:R-:W-:-:S04]  /*0800*/  ULOP3.LUT UR7, UR5, 0x3, URZ, 0xc0, !UPT ;  /* 0x0000000305077892 */ /* 0x000fc8000f8ec0ff */
[----:B------:R-:W-:-:S03]  /*0810*/  UISETP.NE.AND UP1, UPT, UR7, URZ, UPT ;  /* 0x000000ff0700728c */ /* 0x000fc6000bf25270 */
[----:B------:R-:W-:Y:S08]  /*0820*/  BRA.U !UP0, `(.L_x_4) ;  /* 0x0000000108dc7547 */ /* 0x000ff0000b800000 */
[----:B------:R-:W0:Y:S01]  /*0830*/  LDCU.128 UR12, c[0x0][0x380] ;  /* 0x00007000ff0c77ac */ /* 0x000e220008000c00 */
[----:B------:R-:W-:Y:S01]  /*0840*/  IADD3 R2, PT, PT, R8, UR4, RZ ;  /* 0x0000000408027c10 */ /* 0x000fe2000fffe0ff */
[----:B------:R-:W1:Y:S03]  /*0850*/  LDCU.64 UR10, c[0x0][0x390] ;  /* 0x00007200ff0a77ac */ /* 0x000e660008000a00 */
[----:B------:R-:W-:Y:S02]  /*0860*/  SHF.R.S32.HI R3, RZ, 0x1f, R2 ;  /* 0x0000001fff037819 */ /* 0x000fe40000011402 */
[C---:B0-----:R-:W-:Y:S02]  /*0870*/  IADD3 R6, P0, PT, R2.reuse, UR12, RZ ;  /* 0x0000000c02067c10 */ /* 0x041fe4000ff1e0ff */
[----:B------:R-:W-:Y:S02]  /*0880*/  IADD3 R4, P1, PT, R2, UR14, RZ ;  /* 0x0000000e02047c10 */ /* 0x000fe4000ff3e0ff */
[----:B------:R-:W-:-:S02]  /*0890*/  IADD3.X R7, PT, PT, R3, UR13, RZ, P0, !PT ;  /* 0x0000000d03077c10 */ /* 0x000fc400087fe4ff */
[----:B------:R-:W-:-:S03]  /*08a0*/  IADD3.X R5, PT, PT, R3, UR15, RZ, P1, !PT ;  /* 0x0000000f03057c10 */ /* 0x000fc60008ffe4ff */
[----:B------:R-:W2:Y:S04]  /*08b0*/  LDG.E.S8 R16, desc[UR8][R6.64] ;  /* 0x0000000806107981 */ /* 0x000ea8000c1e1300 */
[----:B------:R-:W2:Y:S01]  /*08c0*/  LDG.E.S8 R19, desc[UR8][R4.64] ;  /* 0x0000000804137981 */ /* 0x000ea2000c1e1300 */
[----:B-1----:R-:W-:-:S03]  /*08d0*/  IADD3 R2, P0, PT, R2, UR10, RZ ;  /* 0x0000000a02027c10 */ /* 0x002fc6000ff1e0ff */
[----:B------:R-:W3:Y:S04]  /*08e0*/  LDG.E.S8 R12, desc[UR8][R6.64+0x1] ;  /* 0x00000108060c7981 */ /* 0x000ee8000c1e1300 */
[----:B------:R-:W3:Y:S01]  /*08f0*/  LDG.E.S8 R21, desc[UR8][R4.64+0x1] ;  /* 0x0000010804157981 */ /* 0x000ee2000c1e1300 */
[----:B------:R-:W-:-:S03]  /*0900*/  IADD3.X R3, PT, PT, R3, UR11, RZ, P0, !PT ;  /* 0x0000000b03037c10 */ /* 0x000fc600087fe4ff */
[----:B------:R-:W4:Y:S04]  /*0910*/  LDG.E.S8 R11, desc[UR8][R6.64+0x2] ;  /* 0x00000208060b7981 */ /* 0x000f28000c1e1300 */
[----:B------:R-:W4:Y:S04]  /*0920*/  LDG.E.S8 R20, desc[UR8][R4.64+0x2] ;  /* 0x0000020804147981 */ /* 0x000f28000c1e1300 */
[----:B------:R-:W5:Y:S04]  /*0930*/  LDG.E.S8 R17, desc[UR8][R2.64] ;  /* 0x0000000802117981 */ /* 0x000f68000c1e1300 */
[----:B------:R-:W5:Y:S04]  /*0940*/  LDG.E.S8 R15, desc[UR8][R2.64+0x1] ;  /* 0x00000108020f7981 */ /* 0x000f68000c1e1300 */
[----:B------:R-:W5:Y:S04]  /*0950*/  LDG.E.S8 R10, desc[UR8][R2.64+0x2] ;  /* 0x00000208020a7981 */ /* 0x000f68000c1e1300 */
[----:B------:R-:W5:Y:S04]  /*0960*/  LDG.E.S8 R13, desc[UR8][R6.64+0x3] ;  /* 0x00000308060d7981 */ /* 0x000f68000c1e1300 */
[----:B------:R-:W5:Y:S04]  /*0970*/  LDG.E.S8 R14, desc[UR8][R4.64+0x3] ;  /* 0x00000308040e7981 */ /* 0x000f68000c1e1300 */
[----:B------:R0:W5:Y:S01]  /*0980*/  LDG.E.S8 R18, desc[UR8][R2.64+0x3] ;  /* 0x0000030802127981 */ /* 0x000162000c1e1300 */
[----:B------:R-:W-:Y:S01]  /*0990*/  UIADD3 UR4, UPT, UPT, UR4, 0x4, URZ ;  /* 0x0000000404047890 */ /* 0x000fe2000fffe0ff */
[----:B--2---:R-:W-:-:S04]  /*09a0*/  IMAD.IADD R19, R16, 0x1, -R19 ;  /* 0x0000000110137824 */ /* 0x004fc800078e0a13 */
[----:B------:R-:W-:Y:S01]  /*09b0*/  IMAD R19, R19, R19, RZ ;  /* 0x0000001313137224 */ /* 0x000fe200078e02ff */
[----:B---3--:R-:W-:-:S04]  /*09c0*/  IADD3 R21, PT, PT, R12, -R21, RZ ;  /* 0x800000150c157210 */ /* 0x008fc80007ffe0ff */
[----:B------:R-:W-:Y:S01]  /*09d0*/  I2FP.F32.U32 R19, R19 ;  /* 0x0000001300137245 */ /* 0x000fe20000201000 */
[----:B------:R-:W-:-:S04]  /*09e0*/  IMAD R21, R21, R21, RZ ;  /* 0x0000001515157224 */ /* 0x000fc800078e02ff */
[----:B------:R-:W-:Y:S01]  /*09f0*/  FADD R19, R22, R19 ;  /* 0x0000001316137221 */ /* 0x000fe20000000000 */
[----:B----4-:R-:W-:-:S04]  /*0a00*/  IMAD.IADD R20, R11, 0x1, -R20 ;  /* 0x000000010b147824 */ /* 0x010fc800078e0a14 */
[----:B------:R-:W-:Y:S01]  /*0a10*/  IMAD R23, R20, R20, RZ ;  /* 0x0000001414177224 */ /* 0x000fe200078e02ff */
[----:B------:R-:W-:Y:S02]  /*0a20*/  I2FP.F32.U32 R20, R21 ;  /* 0x0000001500147245 */ /* 0x000fe40000201000 */
[----:B-----5:R-:W-:Y:S01]  /*0a30*/  IADD3 R17, PT, PT, R16, -R17, RZ ;  /* 0x8000001110117210 */ /* 0x020fe20007ffe0ff */
[----:B------:R-:W-:Y:S01]  /*0a40*/  IMAD.IADD R15, R12, 0x1, -R15 ;  /* 0x000000010c0f7824 */ /* 0x000fe200078e0a0f */
[----:B0-----:R-:W-:Y:S01]  /*0a50*/  I2FP.F32.U32 R2, R23 ;  /* 0x0000001700027245 */ /* 0x001fe20000201000 */
[----:B------:R-:W-:Y:S02]  /*0a60*/  FADD R19, R19, R20 ;  /* 0x0000001413137221 */ /* 0x000fe40000000000 */
[----:B------:R-:W-:Y:S01]  /*0a70*/  IMAD R17, R17, R17, RZ ;  /* 0x0000001111117224 */ /* 0x000fe200078e02ff */
[----:B------:R-:W-:Y:S01]  /*0a80*/  IADD3 R10, PT, PT, R11, -R10, RZ ;  /* 0x8000000a0b0a7210 */ /* 0x000fe20007ffe0ff */
[----:B------:R-:W-:Y:S01]  /*0a90*/  FADD R19, R19, R2 ;  /* 0x0000000213137221 */ /* 0x000fe20000000000 */
[----:B------:R-:W-:-:S02]  /*0aa0*/  IMAD R15, R15, R15, RZ ;  /* 0x0000000f0f0f7224 */ /* 0x000fc400078e02ff */
[----:B------:R-:W-:Y:S01]  /*0ab0*/  I2FP.F32.U32 R2, R17 ;  /* 0x0000001100027245 */ /* 0x000fe20000201000 */
[----:B------:R-:W-:Y:S01]  /*0ac0*/  IMAD R10, R10, R10, RZ ;  /* 0x0000000a0a0a7224 */ /* 0x000fe200078e02ff */
[----:B------:R-:W-:Y:S02]  /*0ad0*/  IADD3 R14, PT, PT, R13, -R14, RZ ;  /* 0x8000000e0d0e7210 */ /* 0x000fe40007ffe0ff */
[----:B------:R-:W-:Y:S01]  /*0ae0*/  I2FP.F32.U32 R15, R15 ;  /* 0x0000000f000f7245 */ /* 0x000fe20000201000 */
[----:B------:R-:W-:Y:S01]  /*0af0*/  FADD R2, R9, R2 ;  /* 0x0000000209027221 */ /* 0x000fe20000000000 */
[----:B------:R-:W-:Y:S01]  /*0b00*/  IMAD.IADD R18, R13, 0x1, -R18 ;  /* 0x000000010d127824 */ /* 0x000fe200078e0a12 */
[----:B------:R-:W-:Y:S01]  /*0b10*/  I2FP.F32.U32 R3, R10 ;  /* 0x0000000a00037245 */ /* 0x000fe20000201000 */
[----:B------:R-:W-:Y:S02]  /*0b20*/  IMAD R14, R14, R14, RZ ;  /* 0x0000000e0e0e7224 */ /* 0x000fe400078e02ff */
[----:B------:R-:W-:Y:S01]  /*0b30*/  FADD R2, R2, R15 ;  /* 0x0000000f02027221 */ /* 0x000fe20000000000 */
[----:B------:R-:W-:-:S02]  /*0b40*/  IMAD R18, R18, R18, RZ ;  /* 0x0000001212127224 */ /* 0x000fc400078e02ff */
[----:B------:R-:W-:Y:S01]  /*0b50*/  I2FP.F32.U32 R14, R14 ;  /* 0x0000000e000e7245 */ /* 0x000fe20000201000 */
[----:B------:R-:W-:Y:S02]  /*0b60*/  FADD R2, R2, R3 ;  /* 0x0000000302027221 */ /* 0x000fe40000000000 */
[----:B------:R-:W-:Y:S02]  /*0b70*/  I2FP.F32.U32 R9, R18 ;  /* 0x0000001200097245 */ /* 0x000fe40000201000 */
[----:B------:R-:W-:-:S03]  /*0b80*/  FADD R22, R19, R14 ;  /* 0x0000000e13167221 */ /* 0x000fc60000000000 */
[----:B------:R-:W-:-:S07]  /*0b90*/  FADD R9, R2, R9 ;  /* 0x0000000902097221 */ /* 0x000fce0000000000 */
.L_x_4:
[----:B------:R-:W-:Y:S05]  /*0ba0*/  BRA.U !UP1, `(.L_x_3) ;  /* 0x0000000109ec7547 */ /* 0x000fea000b800000 */
[----:B------:R-:W-:Y:S02]  /*0bb0*/  UISETP.NE.AND UP0, UPT, UR7, 0x1, UPT ;  /* 0x000000010700788c */ /* 0x000fe4000bf05270 */
[----:B------:R-:W-:-:S04]  /*0bc0*/  ULOP3.LUT UR5, UR5, 0x1, URZ, 0xc0, !UPT ;  /* 0x0000000105057892 */ /* 0x000fc8000f8ec0ff */
[----:B------:R-:W-:-:S03]  /*0bd0*/  UISETP.NE.U32.AND UP1, UPT, UR5, 0x1, UPT ;  /* 0x000000010500788c */ /* 0x000fc6000bf25070 */
[----:B------:R-:W-:Y:S08]  /*0be0*/  BRA.U !UP0, `(.L_x_5) ;  /* 0x0000000108847547 */ /* 0x000ff0000b800000 */
[----:B------:R-:W0:Y:S01]  /*0bf0*/  LDCU.128 UR12, c[0x0][0x380] ;  /* 0x00007000ff0c77ac */ /* 0x000e220008000c00 */
[----:B------:R-:W-:Y:S01]  /*0c00*/  IADD3 R6, PT, PT, R8, UR4, RZ ;  /* 0x0000000408067c10 */ /* 0x000fe2000fffe0ff */
[----:B------:R-:W1:Y:S03]  /*0c10*/  LDCU.64 UR6, c[0x0][0x390] ;  /* 0x00007200ff0677ac */ /* 0x000e660008000a00 */
[----:B------:R-:W-:Y:S02]  /*0c20*/  SHF.R.S32.HI R7, RZ, 0x1f, R6 ;  /* 0x0000001fff077819 */ /* 0x000fe40000011406 */
[C---:B0-----:R-:W-:Y:S02]  /*0c30*/  IADD3 R2, P0, PT, R6.reuse, UR12, RZ ;  /* 0x0000000c06027c10 */ /* 0x041fe4000ff1e0ff */
[C---:B------:R-:W-:Y:S02]  /*0c40*/  IADD3 R4, P1, PT, R6.reuse, UR14, RZ ;  /* 0x0000000e06047c10 */ /* 0x040fe4000ff3e0ff */
[----:B-1----:R-:W-:-:S02]  /*0c50*/  IADD3 R6, P2, PT, R6, UR6, RZ ;  /* 0x0000000606067c10 */ /* 0x002fc4000ff5e0ff */
[C---:B------:R-:W-:Y:S02]  /*0c60*/  IADD3.X R3, PT, PT, R7.reuse, UR13, RZ, P0, !PT ;  /* 0x0000000d07037c10 */ /* 0x040fe400087fe4ff */
[C---:B------:R-:W-:Y:S02]  /*0c70*/  IADD3.X R5, PT, PT, R7.reuse, UR15, RZ, P1, !PT ;  /* 0x0000000f07057c10 */ /* 0x040fe40008ffe4ff */
[----:B------:R-:W-:Y:S01]  /*0c80*/  IADD3.X R7, PT, PT, R7, UR7, RZ, P2, !PT ;  /* 0x0000000707077c10 */ /* 0x000fe200097fe4ff */
[----:B------:R-:W2:Y:S04]  /*0c90*/  LDG.E.S8 R10, desc[UR8][R2.64] ;  /* 0x00000008020a7981 */ /* 0x000ea8000c1e1300 */
[----:B------:R-:W2:Y:S04]  /*0ca0*/  LDG.E.S8 R11, desc[UR8][R4.64] ;  /* 0x00000008040b7981 */ /* 0x000ea8000c1e1300 */
[----:B------:R-:W3:Y:S04]  /*0cb0*/  LDG.E.S8 R13, desc[UR8][R6.64] ;  /* 0x00000008060d7981 */ /* 0x000ee8000c1e1300 */
[----:B------:R-:W4:Y:S04]  /*0cc0*/  LDG.E.S8 R12, desc[UR8][R2.64+0x1] ;  /* 0x00000108020c7981 */ /* 0x000f28000c1e1300 */
[----:B------:R-:W4:Y:S04]  /*0cd0*/  LDG.E.S8 R15, desc[UR8][R4.64+0x1] ;  /* 0x00000108040f7981 */ /* 0x000f28000c1e1300 */
[----:B------:R-:W5:Y:S01]  /*0ce0*/  LDG.E.S8 R17, desc[UR8][R6.64+0x1] ;  /* 0x0000010806117981 */ /* 0x000f62000c1e1300 */
[----:B------:R-:W-:Y:S01]  /*0cf0*/  UIADD3 UR4, UPT, UPT, UR4, 0x2, URZ ;  /* 0x0000000204047890 */ /* 0x000fe2000fffe0ff */
[C---:B--2---:R-:W-:Y:S01]  /*0d00*/  IADD3 R11, PT, PT, R10.reuse, -R11, RZ ;  /* 0x8000000b0a0b7210 */ /* 0x044fe20007ffe0ff */
[----:B---3--:R-:W-:-:S04]  /*0d10*/  IMAD.IADD R13, R10, 0x1, -R13 ;  /* 0x000000010a0d7824 */ /* 0x008fc800078e0a0d */
[----:B------:R-:W-:Y:S02]  /*0d20*/  IMAD R11, R11, R11, RZ ;  /* 0x0000000b0b0b7224 */ /* 0x000fe400078e02ff */
[----:B------:R-:W-:-:S03]  /*0d30*/  IMAD R13, R13, R13, RZ ;  /* 0x0000000d0d0d7224 */ /* 0x000fc600078e02ff */
[----:B------:R-:W-:Y:S02]  /*0d40*/  I2FP.F32.U32 R11, R11 ;  /* 0x0000000b000b7245 */ /* 0x000fe40000201000 */
[----:B----4-:R-:W-:Y:S02]  /*0d50*/  IADD3 R15, PT, PT, R12, -R15, RZ ;  /* 0x8000000f0c0f7210 */ /* 0x010fe40007ffe0ff */
[----:B------:R-:W-:Y:S01]  /*0d60*/  I2FP.F32.U32 R2, R13 ;  /* 0x0000000d00027245 */ /* 0x000fe20000201000 */
[----:B------:R-:W-:Y:S01]  /*0d70*/  FADD R11, R22, R11 ;  /* 0x0000000b160b7221 */ /* 0x000fe20000000000 */
[----:B-----5:R-:W-:Y:S01]  /*0d80*/  IADD3 R17, PT, PT, R12, -R17, RZ ;  /* 0x800000110c117210 */ /* 0x020fe20007ffe0ff */
[----:B------:R-:W-:Y:S02]  /*0d90*/  IMAD R15, R15, R15, RZ ;  /* 0x0000000f0f0f7224 */ /* 0x000fe400078e02ff */
[----:B------:R-:W-:Y:S02]  /*0da0*/  FADD R2, R9, R2 ;  /* 0x0000000209027221 */ /* 0x000fe40000000000 */
[----:B------:R-:W-:Y:S01]  /*0db0*/  IMAD R17, R17, R17, RZ ;  /* 0x0000001111117224 */ /* 0x000fe200078e02ff */
[----:B------:R-:W-:-:S04]  /*0dc0*/  I2FP.F32.U32 R22, R15 ;  /* 0x0000000f00167245 */ /* 0x000fc80000201000 */
[----:B------:R-:W-:Y:S01]  /*0dd0*/  I2FP.F32.U32 R17, R17 ;  /* 0x0000001100117245 */ /* 0x000fe20000201000 */
[----:B------:R-:W-:-:S04]  /*0de0*/  FADD R22, R11, R22 ;  /* 0x000000160b167221 */ /* 0x000fc80000000000 */
[----:B------:R-:W-:-:S07]  /*0df0*/  FADD R9, R2, R17 ;  /* 0x0000001102097221 */ /* 0x000fce0000000000 */
.L_x_5:
[----:B------:R-:W-:Y:S05]  /*0e00*/  BRA.U UP1, `(.L_x_3) ;  /* 0x0000000101547547 */ /* 0x000fea000b800000 */
[----:B------:R-:W0:Y:S01]  /*0e10*/  LDCU.128 UR12, c[0x0][0x380] ;  /* 0x00007000ff0c77ac */ /* 0x000e220008000c00 */
[----:B------:R-:W-:Y:S01]  /*0e20*/  VIADD R6, R8, UR4 ;  /* 0x0000000408067c36 */ /* 0x000fe20008000000 */
[----:B------:R-:W1:Y:S04]  /*0e30*/  LDCU.64 UR6, c[0x0][0x390] ;  /* 0x00007200ff0677ac */ /* 0x000e680008000a00 */
[----:B------:R-:W-:Y:S02]  /*0e40*/  SHF.R.S32.HI R7, RZ, 0x1f, R6 ;  /* 0x0000001fff077819 */ /* 0x000fe40000011406 */
[C---:B0-----:R-:W-:Y:S02]  /*0e50*/  IADD3 R2, P0, PT, R6.reuse, UR12, RZ ;  /* 0x0000000c06027c10 */ /* 0x041fe4000ff1e0ff */
[----:B------:R-:W-:-:S02]  /*0e60*/  IADD3 R4, P1, PT, R6, UR14, RZ ;  /* 0x0000000e06047c10 */ /* 0x000fc4000ff3e0ff */
[----:B-1----:R-:W-:Y:S02]  /*0e70*/  IADD3 R6, P2, PT, R6, UR6, RZ ;  /* 0x0000000606067c10 */ /* 0x002fe4000ff5e0ff */
[C---:B------:R-:W-:Y:S02]  /*0e80*/  IADD3.X R3, PT, PT, R7.reuse, UR13, RZ, P0, !PT ;  /* 0x0000000d07037c10 */ /* 0x040fe400087fe4ff */
[C---:B------:R-:W-:Y:S02]  /*0e90*/  IADD3.X R5, PT, PT, R7.reuse, UR15, RZ, P1, !PT ;  /* 0x0000000f07057c10 */ /* 0x040fe40008ffe4ff */
[----:B------:R-:W-:Y:S01]  /*0ea0*/  IADD3.X R7, PT, PT, R7, UR7, RZ, P2, !PT ;  /* 0x0000000707077c10 */ /* 0x000fe200097fe4ff */
[----:B------:R-:W2:Y:S04]  /*0eb0*/  LDG.E.S8 R2, desc[UR8][R2.64] ;  /* 0x0000000802027981 */ /* 0x000ea8000c1e1300 */
[----:B------:R-:W2:Y:S04]  /*0ec0*/  LDG.E.S8 R5, desc[UR8][R4.64] ;  /* 0x0000000804057981 */ /* 0x000ea8000c1e1300 */
[----:B------:R-:W3:Y:S01]  /*0ed0*/  LDG.E.S8 R7, desc[UR8][R6.64] ;  /* 0x0000000806077981 */ /* 0x000ee2000c1e1300 */
[----:B--2---:R-:W-:-:S02]  /*0ee0*/  IADD3 R8, PT, PT, R2, -R5, RZ ;  /* 0x8000000502087210 */ /* 0x004fc40007ffe0ff */
[----:B---3--:R-:W-:-:S03]  /*0ef0*/  IADD3 R10, PT, PT, R2, -R7, RZ ;  /* 0x80000007020a7210 */ /* 0x008fc60007ffe0ff */
[----:B------:R-:W-:Y:S02]  /*0f00*/  IMAD R8, R8, R8, RZ ;  /* 0x0000000808087224 */ /* 0x000fe400078e02ff */
[----:B------:R-:W-:-:S03]  /*0f10*/  IMAD R10, R10, R10, RZ ;  /* 0x0000000a0a0a7224 */ /* 0x000fc600078e02ff */
[----:B------:R-:W-:Y:S02]  /*0f20*/  I2FP.F32.U32 R11, R8 ;  /* 0x00000008000b7245 */ /* 0x000fe40000201000 */
[----:B------:R-:W-:-:S03]  /*0f30*/  I2FP.F32.U32 R10, R10 ;  /* 0x0000000a000a7245 */ /* 0x000fc60000201000 */
[----:B------:R-:W-:Y:S02]  /*0f40*/  FADD R22, R22, R11 ;  /* 0x0000000b16167221 */ /* 0x000fe40000000000 */
[----:B------:R-:W-:-:S07]  /*0f50*/  FADD R9, R9, R10 ;  /* 0x0000000a09097221 */ /* 0x000fce0000000000 */
.L_x_3:
[----:B------:R-:W-:-:S07]  /*0f60*/  FADD R9, R22, -R9 ;  /* 0x8000000916097221 */ /* 0x000fce0000000000 */
.L_x_0:
[----:B------:R-:W0:Y:S01]  /*0f70*/  LDC.64 R2, c[0x0][0x3a0] ;  /* 0x0000e800ff027b82 */ /* 0x000e220000000a00 */
[----:B------:R-:W1:Y:S02]  /*0f80*/  LDCU UR4, c[0x0][0x398] ;  /* 0x00007300ff0477ac */ /* 0x000e640008000800 */
[----:B-1----:R-:W-:Y:S01]  /*0f90*/  FADD R9, R9, UR4 ;  /* 0x0000000409097e21 */ /* 0x002fe20008000000 */
[----:B0-----:R-:W-:-:S04]  /*0fa0*/  IMAD.WIDE R2, R0, 0x4, R2 ;  /* 0x0000000400027825 */ /* 0x001fc800078e0202 */
[----:B------:R-:W-:-:S05]  /*0fb0*/  FMNMX R9, RZ, R9, !PT ;  /* 0x00000009ff097209 */ /* 0x000fca0007800000 */
[----:B------:R-:W-:Y:S01]  /*0fc0*/  STG.E desc[UR8][R2.64], R9 ;  /* 0x0000000902007986 */ /* 0x000fe2000c101908 */
[----:B------:R-:W-:Y:S05]  /*0fd0*/  EXIT ;  /* 0x000000000000794d */ /* 0x000fea0003800000 */
.L_x_6:
[----:B------:R-:W-:-:S00]  /*0fe0*/  BRA `(.L_x_6) ;  /* 0xfffffffc00fc7947 */ /* 0x000fc0000383ffff */
[----:B------:R-:W-:-:S00]  /*0ff0*/  NOP ;  /* 0x0000000000007918 */ /* 0x000fc00000000000 */
        /* <DEDUP_REMOVED lines=8> */
.L_x_7:


//--------------------- .nv.shared.reserved.0     --------------------------
	.section	.nv.shared.reserved.0,"aw",@nobits
	.weak		__nv_reservedSMEM_offset_0_alias
	.size		__nv_reservedSMEM_offset_0_alias, 0, 64
	.other		__nv_reservedSMEM_offset_0_alias,@"STO_CUDA_RESERVED_SHARED STV_DEFAULT"
__nv_reservedSMEM_offset_0_alias:
	.zero		0
	.zero		64


//--------------------- .nv.constant0.triplet_loss_int8_kernel --------------------------
	.section	.nv.constant0.triplet_loss_int8_kernel,"a",@progbits
	.sectionflags	@""
	.align	4
.nv.constant0.triplet_loss_int8_kernel:
	.zero		944


//--------------------- SYMBOLS --------------------------

	.type		.nv.reservedSmem.offset0,@object
	.size		.nv.reservedSmem.offset0,0x4
